//
// Generated by NVIDIA NVVM Compiler
//
// Compiler Build ID: CL-36424714
// Cuda compilation tools, release 13.0, V13.0.88
// Based on NVVM 20.0.0
//

.version 9.0
.target sm_100
.address_size 64

	// .globl	_Z6matmulPfS_S_iii

.visible .entry _Z6matmulPfS_S_iii(
	.param .u64 .ptr .align 1 _Z6matmulPfS_S_iii_param_0,
	.param .u64 .ptr .align 1 _Z6matmulPfS_S_iii_param_1,
	.param .u64 .ptr .align 1 _Z6matmulPfS_S_iii_param_2,
	.param .u32 _Z6matmulPfS_S_iii_param_3,
	.param .u32 _Z6matmulPfS_S_iii_param_4,
	.param .u32 _Z6matmulPfS_S_iii_param_5
)
{
	.reg .pred 	%p<9>;
	.reg .b32 	%r<98>;
	.reg .b32 	%f<125>;
	.reg .b64 	%rd<42>;

	ld.param.u64 	%rd4, [_Z6matmulPfS_S_iii_param_0];
	ld.param.u64 	%rd5, [_Z6matmulPfS_S_iii_param_1];
	ld.param.u32 	%r38, [_Z6matmulPfS_S_iii_param_3];
	ld.param.u32 	%r36, [_Z6matmulPfS_S_iii_param_4];
	ld.param.u32 	%r37, [_Z6matmulPfS_S_iii_param_5];
	mov.u32 	%r39, %ctaid.y;
	shl.b32 	%r1, %r39, 4;
	mov.u32 	%r40, %ctaid.x;
	shl.b32 	%r2, %r40, 4;
	setp.ge.s32 	%p1, %r1, %r38;
	setp.ge.s32 	%p2, %r2, %r36;
	and.pred  	%p3, %p1, %p2;
	@%p3 bra 	$L__BB0_9;
	setp.gt.s32 	%p4, %r37, 0;
	mov.f32 	%f117, 0f00000000;
	mov.f32 	%f118, %f117;
	mov.f32 	%f119, %f117;
	mov.f32 	%f120, %f117;
	mov.f32 	%f121, %f117;
	mov.f32 	%f122, %f117;
	mov.f32 	%f123, %f117;
	mov.f32 	%f124, %f117;
	@%p4 bra 	$L__BB0_2;
	bra.uni 	$L__BB0_8;
$L__BB0_2:
	mul.lo.s32 	%r3, %r37, %r1;
	add.s32 	%r42, %r37, -1;
	shr.u32 	%r43, %r42, 3;
	add.s32 	%r4, %r43, 1;
	and.b32  	%r5, %r4, 3;
	setp.lt.u32 	%p5, %r37, 25;
	mov.b32 	%r94, 0;
	mov.f32 	%f117, 0f00000000;
	mov.f32 	%f118, %f117;
	mov.f32 	%f119, %f117;
	mov.f32 	%f120, %f117;
	mov.f32 	%f121, %f117;
	mov.f32 	%f122, %f117;
	mov.f32 	%f123, %f117;
	mov.f32 	%f124, %f117;
	@%p5 bra 	$L__BB0_5;
	mul.wide.u32 	%rd7, %r3, 4;
	add.s64 	%rd8, %rd7, %rd4;
	add.s64 	%rd41, %rd8, 64;
	mul.lo.s32 	%r91, %r36, 24;
	shl.b32 	%r7, %r36, 5;
	shl.b32 	%r90, %r36, 4;
	shl.b32 	%r89, %r36, 3;
	and.b32  	%r45, %r4, 1073741820;
	neg.s32 	%r87, %r45;
	mov.f32 	%f117, 0f00000000;
	mov.b32 	%r88, 0;
	cvt.s64.s32 	%rd12, %r2;
	mov.u32 	%r92, %r3;
	mov.u32 	%r94, %r88;
$L__BB0_4:
	mul.wide.u32 	%rd9, %r92, 4;
	add.s64 	%rd10, %rd4, %rd9;
	wmma.load.a.sync.aligned.row.m16n16k8.tf32 	{%r46, %r47, %r48, %r49}, [%rd10], %r37;
	cvt.s64.s32 	%rd11, %r88;
	add.s64 	%rd13, %rd11, %rd12;
	shl.b64 	%rd14, %rd13, 2;
	add.s64 	%rd15, %rd5, %rd14;
	wmma.load.b.sync.aligned.row.m16n16k8.tf32 	{%r50, %r51, %r52, %r53}, [%rd15], %r36;
	wmma.mma.sync.aligned.row.row.m16n16k8.f32.tf32.tf32.f32 {%f61, %f62, %f63, %f64, %f65, %f66, %f67, %f68}, {%r46, %r47, %r48, %r49}, {%r50, %r51, %r52, %r53}, {%f124, %f123, %f122, %f121, %f120, %f119, %f118, %f117};
	wmma.load.a.sync.aligned.row.m16n16k8.tf32 	{%r54, %r55, %r56, %r57}, [%rd41+-32], %r37;
	cvt.s64.s32 	%rd16, %r89;
	add.s64 	%rd17, %rd16, %rd12;
	shl.b64 	%rd18, %rd17, 2;
	add.s64 	%rd19, %rd5, %rd18;
	wmma.load.b.sync.aligned.row.m16n16k8.tf32 	{%r58, %r59, %r60, %r61}, [%rd19], %r36;
	wmma.mma.sync.aligned.row.row.m16n16k8.f32.tf32.tf32.f32 {%f69, %f70, %f71, %f72, %f73, %f74, %f75, %f76}, {%r54, %r55, %r56, %r57}, {%r58, %r59, %r60, %r61}, {%f61, %f62, %f63, %f64, %f65, %f66, %f67, %f68};
	wmma.load.a.sync.aligned.row.m16n16k8.tf32 	{%r62, %r63, %r64, %r65}, [%rd41], %r37;
	cvt.s64.s32 	%rd20, %r90;
	add.s64 	%rd21, %rd20, %rd12;
	shl.b64 	%rd22, %rd21, 2;
	add.s64 	%rd23, %rd5, %rd22;
	wmma.load.b.sync.aligned.row.m16n16k8.tf32 	{%r66, %r67, %r68, %r69}, [%rd23], %r36;
	wmma.mma.sync.aligned.row.row.m16n16k8.f32.tf32.tf32.f32 {%f77, %f78, %f79, %f80, %f81, %f82, %f83, %f84}, {%r62, %r63, %r64, %r65}, {%r66, %r67, %r68, %r69}, {%f69, %f70, %f71, %f72, %f73, %f74, %f75, %f76};
	wmma.load.a.sync.aligned.row.m16n16k8.tf32 	{%r70, %r71, %r72, %r73}, [%rd41+32], %r37;
	cvt.s64.s32 	%rd24, %r91;
	add.s64 	%rd25, %rd24, %rd12;
	shl.b64 	%rd26, %rd25, 2;
	add.s64 	%rd27, %rd5, %rd26;
	wmma.load.b.sync.aligned.row.m16n16k8.tf32 	{%r74, %r75, %r76, %r77}, [%rd27], %r36;
	wmma.mma.sync.aligned.row.row.m16n16k8.f32.tf32.tf32.f32 {%f124, %f123, %f122, %f121, %f120, %f119, %f118, %f117}, {%r70, %r71, %r72, %r73}, {%r74, %r75, %r76, %r77}, {%f77, %f78, %f79, %f80, %f81, %f82, %f83, %f84};
	add.s32 	%r94, %r94, 32;
	add.s64 	%rd41, %rd41, 128;
	add.s32 	%r92, %r92, 32;
	add.s32 	%r91, %r91, %r7;
	add.s32 	%r90, %r90, %r7;
	add.s32 	%r89, %r89, %r7;
	add.s32 	%r88, %r88, %r7;
	add.s32 	%r87, %r87, 4;
	setp.ne.s32 	%p6, %r87, 0;
	@%p6 bra 	$L__BB0_4;
$L__BB0_5:
	setp.eq.s32 	%p7, %r5, 0;
	@%p7 bra 	$L__BB0_8;
	mul.lo.s32 	%r97, %r94, %r36;
	shl.b32 	%r27, %r36, 3;
	add.s32 	%r96, %r94, %r3;
	neg.s32 	%r95, %r5;
	cvt.s64.s32 	%rd31, %r2;
$L__BB0_7:
	.pragma "nounroll";
	mul.wide.u32 	%rd28, %r96, 4;
	add.s64 	%rd29, %rd4, %rd28;
	wmma.load.a.sync.aligned.row.m16n16k8.tf32 	{%r78, %r79, %r80, %r81}, [%rd29], %r37;
	cvt.s64.s32 	%rd30, %r97;
	add.s64 	%rd32, %rd30, %rd31;
	shl.b64 	%rd33, %rd32, 2;
	add.s64 	%rd34, %rd5, %rd33;
	wmma.load.b.sync.aligned.row.m16n16k8.tf32 	{%r82, %r83, %r84, %r85}, [%rd34], %r36;
	wmma.mma.sync.aligned.row.row.m16n16k8.f32.tf32.tf32.f32 {%f124, %f123, %f122, %f121, %f120, %f119, %f118, %f117}, {%r78, %r79, %r80, %r81}, {%r82, %r83, %r84, %r85}, {%f124, %f123, %f122, %f121, %f120, %f119, %f118, %f117};
	add.s32 	%r97, %r97, %r27;
	add.s32 	%r96, %r96, 8;
	add.s32 	%r95, %r95, 1;
	setp.ne.s32 	%p8, %r95, 0;
	@%p8 bra 	$L__BB0_7;
$L__BB0_8:
	ld.param.u64 	%rd40, [_Z6matmulPfS_S_iii_param_2];
	cvt.s64.s32 	%rd35, %r2;
	mul.lo.s32 	%r86, %r36, %r1;
	cvt.s64.s32 	%rd36, %r86;
	add.s64 	%rd37, %rd36, %rd35;
	shl.b64 	%rd38, %rd37, 2;
	add.s64 	%rd39, %rd40, %rd38;
	wmma.store.d.sync.aligned.row.m16n16k8.f32 	[%rd39], {%f124, %f123, %f122, %f121, %f120, %f119, %f118, %f117}, %r36;
$L__BB0_9:
	ret;

}


// ===== COMPILED SASS (sm_100) =====

	.target	sm_100

	.elftype	@"ET_EXEC"


//--------------------- .note.nv.tkinfo           --------------------------
	.section	.note.nv.tkinfo,"",@"SHT_NOTE"
	.sectionflags	@"SHF_NOTE_NV_TKINFO"
	.tkinfo
        /*0018*/ 	.word	0x00000002
        /*0030*/ 	.string	""
        /*0030*/ 	.string	"ptxas"
        /*0030*/ 	.string	"Cuda compilation tools, release 13.0, V13.0.88"
        /*0030*/ 	.string	"Build cuda_13.0.r13.0/compiler.36424714_0"
        /*0030*/ 	.string	"-arch sm_100 -m 64 "



//--------------------- .note.nv.cuinfo           --------------------------
	.section	.note.nv.cuinfo,"",@"SHT_NOTE"
	.sectionflags	@"SHF_NOTE_NV_CUINFO"
        /*0018*/ 	.short	0x0002
        /*001a*/ 	.short	0x0064
        /*001c*/ 	.short	0x0082
	.zero		2


//--------------------- .nv.info                  --------------------------
	.section	.nv.info,"",@"SHT_CUDA_INFO"
	.align	4


	//----- nvinfo : EIATTR_REGCOUNT
	.align		4
        /*0000*/ 	.byte	0x04, 0x2f
        /*0002*/ 	.short	(.L_1 - .L_0)
	.align		4
.L_0:
        /*0004*/ 	.word	index@(_Z6matmulPfS_S_iii)
        /*0008*/ 	.word	0x00000020


	//----- nvinfo : EIATTR_FRAME_SIZE
	.align		4
.L_1:
        /*000c*/ 	.byte	0x04, 0x11
        /*000e*/ 	.short	(.L_3 - .L_2)
	.align		4
.L_2:
        /*0010*/ 	.word	index@(_Z6matmulPfS_S_iii)
        /*0014*/ 	.word	0x00000000


	//----- nvinfo : EIATTR_MIN_STACK_SIZE
	.align		4
.L_3:
        /*0018*/ 	.byte	0x04, 0x12
        /*001a*/ 	.short	(.L_5 - .L_4)
	.align		4
.L_4:
        /*001c*/ 	.word	index@(_Z6matmulPfS_S_iii)
        /*0020*/ 	.word	0x00000000
.L_5:


//--------------------- .nv.compat                --------------------------
	.section	.nv.compat,"",@"SHT_CUDA_COMPAT_INFO"
	.align	4
        /*0000*/ 	.byte	0x02, 0x09, 0x00, 0x00, 0x02, 0x02, 0x01, 0x00, 0x02, 0x05, 0x05, 0x00, 0x03, 0x07, 0x01, 0x01
        /*0010*/ 	.byte	0x02, 0x03, 0x00, 0x00, 0x02, 0x06, 0x01, 0x00, 0x04, 0x0b, 0x08, 0x00, 0x09, 0x00, 0x00, 0x00
        /*0020*/ 	.byte	0x00, 0x00, 0x00, 0x00


//--------------------- .nv.info._Z6matmulPfS_S_iii --------------------------
	.section	.nv.info._Z6matmulPfS_S_iii,"",@"SHT_CUDA_INFO"
	.sectionflags	@""
	.align	4


	//----- nvinfo : EIATTR_CUDA_API_VERSION
	.align		4
        /*0000*/ 	.byte	0x04, 0x37
        /*0002*/ 	.short	(.L_7 - .L_6)
.L_6:
        /*0004*/ 	.word	0x00000082


	//----- nvinfo : EIATTR_KPARAM_INFO
	.align		4
.L_7:
        /*0008*/ 	.byte	0x04, 0x17
        /*000a*/ 	.short	(.L_9 - .L_8)
.L_8:
        /*000c*/ 	.word	0x00000000
        /*0010*/ 	.short	0x0005
        /*0012*/ 	.short	0x0020
        /*0014*/ 	.byte	0x00, 0xf0, 0x11, 0x00


	//----- nvinfo : EIATTR_KPARAM_INFO
	.align		4
.L_9:
        /*0018*/ 	.byte	0x04, 0x17
        /*001a*/ 	.short	(.L_11 - .L_10)
.L_10:
        /*001c*/ 	.word	0x00000000
        /*0020*/ 	.short	0x0004
        /*0022*/ 	.short	0x001c
        /*0024*/ 	.byte	0x00, 0xf0, 0x11, 0x00


	//----- nvinfo : EIATTR_KPARAM_INFO
	.align		4
.L_11:
        /*0028*/ 	.byte	0x04, 0x17
        /*002a*/ 	.short	(.L_13 - .L_12)
.L_12:
        /*002c*/ 	.word	0x00000000
        /*0030*/ 	.short	0x0003
        /*0032*/ 	.short	0x0018
        /*0034*/ 	.byte	0x00, 0xf0, 0x11, 0x00


	//----- nvinfo : EIATTR_KPARAM_INFO
	.align		4
.L_13:
        /*0038*/ 	.byte	0x04, 0x17
        /*003a*/ 	.short	(.L_15 - .L_14)
.L_14:
        /*003c*/ 	.word	0x00000000
        /*0040*/ 	.short	0x0002
        /*0042*/ 	.short	0x0010
        /*0044*/ 	.byte	0x00, 0xf5, 0x21, 0x00


	//----- nvinfo : EIATTR_KPARAM_INFO
	.align		4
.L_15:
        /*0048*/ 	.byte	0x04, 0x17
        /*004a*/ 	.short	(.L_17 - .L_16)
.L_16:
        /*004c*/ 	.word	0x00000000
        /*0050*/ 	.short	0x0001
        /*0052*/ 	.short	0x0008
        /*0054*/ 	.byte	0x00, 0xf5, 0x21, 0x00


	//----- nvinfo : EIATTR_KPARAM_INFO
	.align		4
.L_17:
        /*0058*/ 	.byte	0x04, 0x17
        /*005a*/ 	.short	(.L_19 - .L_18)
.L_18:
        /*005c*/ 	.word	0x00000000
        /*0060*/ 	.short	0x0000
        /*0062*/ 	.short	0x0000
        /*0064*/ 	.byte	0x00, 0xf5, 0x21, 0x00


	//----- nvinfo : EIATTR_SPARSE_MMA_MASK
	.align		4
.L_19:
        /*0068*/ 	.byte	0x03, 0x50
        /*006a*/ 	.short	0x0000


	//----- nvinfo : EIATTR_WMMA_USED
	.align		4
        /*006c*/ 	.byte	0x01, 0x2b
	.zero		2


	//----- nvinfo : EIATTR_MAXREG_COUNT
	.align		4
        /*0070*/ 	.byte	0x03, 0x1b
        /*0072*/ 	.short	0x00ff


	//----- nvinfo : EIATTR_MERCURY_ISA_VERSION
	.align		4
        /*0074*/ 	.byte	0x03, 0x5f
        /*0076*/ 	.short	0x0101


	//----- nvinfo : EIATTR_VRC_CTA_INIT_COUNT
	.align		4
        /*0078*/ 	.byte	0x02, 0x4a
	.zero		1
	.zero		1


	//----- nvinfo : EIATTR_EXIT_INSTR_OFFSETS
	.align		4
        /*007c*/ 	.byte	0x04, 0x1c
        /*007e*/ 	.short	(.L_21 - .L_20)


	//   ....[0]....
.L_20:
        /*0080*/ 	.word	0x000000a0


	//   ....[1]....
        /*0084*/ 	.word	0x00001100


	//----- nvinfo : EIATTR_CBANK_PARAM_SIZE
	.align		4
.L_21:
        /*0088*/ 	.byte	0x03, 0x19
        /*008a*/ 	.short	0x0024


	//----- nvinfo : EIATTR_PARAM_CBANK
	.align		4
        /*008c*/ 	.byte	0x04, 0x0a
        /*008e*/ 	.short	(.L_23 - .L_22)
	.align		4
.L_22:
        /*0090*/ 	.word	index@(.nv.constant0._Z6matmulPfS_S_iii)
        /*0094*/ 	.short	0x0380
        /*0096*/ 	.short	0x0024


	//----- nvinfo : EIATTR_SW_WAR
	.align		4
.L_23:
        /*0098*/ 	.byte	0x04, 0x36
        /*009a*/ 	.short	(.L_25 - .L_24)
.L_24:
        /*009c*/ 	.word	0x00000008
.L_25:


//--------------------- .nv.callgraph             --------------------------
	.section	.nv.callgraph,"",@"SHT_CUDA_CALLGRAPH"
	.align	4
	.sectionentsize	8
	.align		4
        /*0000*/ 	.word	0x00000000
	.align		4
        /*0004*/ 	.word	0xffffffff
	.align		4
        /*0008*/ 	.word	0x00000000
	.align		4
        /*000c*/ 	.word	0xfffffffe
	.align		4
        /*0010*/ 	.word	0x00000000
	.align		4
        /*0014*/ 	.word	0xfffffffd
	.align		4
        /*0018*/ 	.word	0x00000000
	.align		4
        /*001c*/ 	.word	0xfffffffc


//--------------------- .text._Z6matmulPfS_S_iii  --------------------------
	.section	.text._Z6matmulPfS_S_iii,"ax",@progbits
	.align	128
        .global         _Z6matmulPfS_S_iii
        .type           _Z6matmulPfS_S_iii,@function
        .size           _Z6matmulPfS_S_iii,(.L_x_5 - _Z6matmulPfS_S_iii)
        .other          _Z6matmulPfS_S_iii,@"STO_CUDA_ENTRY STV_DEFAULT"
_Z6matmulPfS_S_iii:
.text._Z6matmulPfS_S_iii:
[----:B------:R-:W-:Y:S08]  /*0000*/  LDC R1, c[0x0][0x37c] ;  /* 0x0000df00ff017b82 */ /* 0x000ff00000000800 */
[----:B------:R-:W0:Y:S01]  /*0010*/  S2UR UR6, SR_CTAID.X ;  /* 0x00000000000679c3 */ /* 0x000e220000002500 */
[----:B------:R-:W1:Y:S07]  /*0020*/  LDCU.64 UR14, c[0x0][0x398] ;  /* 0x00007300ff0e77ac */ /* 0x000e6e0008000a00 */
[----:B------:R-:W2:Y:S01]  /*0030*/  S2UR UR7, SR_CTAID.Y ;  /* 0x00000000000779c3 */ /* 0x000ea20000002600 */
[----:B-1----:R-:W-:Y:S01]  /*0040*/  MOV R0, UR14 ;  /* 0x0000000e00007c02 */ /* 0x002fe20008000f00 */
[----:B0-----:R-:W-:-:S04]  /*0050*/  USHF.L.U32 UR6, UR6, 0x4, URZ ;  /* 0x0000000406067899 */ /* 0x001fc800080006ff */
[----:B------:R-:W-:Y:S02]  /*0060*/  UISETP.GE.AND UP0, UPT, UR6, UR15, UPT ;  /* 0x0000000f0600728c */ /* 0x000fe4000bf06270 */
[----:B--2---:R-:W-:-:S04]  /*0070*/  USHF.L.U32 UR7, UR7, 0x4, URZ ;  /* 0x0000000407077899 */ /* 0x004fc800080006ff */
[----:B------:R-:W-:Y:S02]  /*0080*/  PLOP3.LUT P0, PT, PT, PT, UP0, 0x80, 0x8 ;  /* 0x000000000008781c */ /* 0x000fe40003f0f008 */
[----:B------:R-:W-:-:S13]  /*0090*/  ISETP.LE.AND P1, PT, R0, UR7, PT ;  /* 0x0000000700007c0c */ /* 0x000fda000bf23270 */
[----:B------:R-:W-:Y:S05]  /*00a0*/  @P0 EXIT P1 ;  /* 0x000000000000094d */ /* 0x000fea0000800000 */
[----:B------:R-:W0:Y:S01]  /*00b0*/  LDCU UR29, c[0x0][0x3a0] ;  /* 0x00007400ff1d77ac */ /* 0x000e220008000800 */
[----:B------:R-:W-:Y:S02]  /*00c0*/  CS2R R6, SRZ ;  /* 0x0000000000067805 */ /* 0x000fe4000001ff00 */
[----:B------:R-:W-:Y:S02]  /*00d0*/  CS2R R4, SRZ ;  /* 0x0000000000047805 */ /* 0x000fe4000001ff00 */
[----:B------:R-:W-:Y:S02]  /*00e0*/  CS2R R14, SRZ ;  /* 0x00000000000e7805 */ /* 0x000fe4000001ff00 */
[----:B------:R-:W-:Y:S01]  /*00f0*/  CS2R R12, SRZ ;  /* 0x00000000000c7805 */ /* 0x000fe2000001ff00 */
[----:B------:R-:W1:Y:S01]  /*0100*/  LDCU.64 UR16, c[0x0][0x358] ;  /* 0x00006b00ff1077ac */ /* 0x000e620008000a00 */
[----:B0-----:R-:W-:-:S09]  /*0110*/  UISETP.GT.AND UP0, UPT, UR29, URZ, UPT ;  /* 0x000000ff1d00728c */ /* 0x001fd2000bf04270 */
[----:B-1----:R-:W-:Y:S05]  /*0120*/  BRA.U !UP0, `(.L_x_0) ;  /* 0x0000000d08a07547 */ /* 0x002fea000b800000 */
[----:B------:R-:W-:Y:S01]  /*0130*/  UISETP.GE.U32.AND UP1, UPT, UR29, 0x19, UPT ;  /* 0x000000191d00788c */ /* 0x000fe2000bf26070 */
[----:B------:R-:W-:Y:S01]  /*0140*/  CS2R R6, SRZ ;  /* 0x0000000000067805 */ /* 0x000fe2000001ff00 */
[----:B------:R-:W-:Y:S01]  /*0150*/  UIADD3 UR4, UPT, UPT, UR29, -0x1, URZ ;  /* 0xffffffff1d047890 */ /* 0x000fe2000fffe0ff */
[----:B------:R-:W-:Y:S01]  /*0160*/  CS2R R4, SRZ ;  /* 0x0000000000047805 */ /* 0x000fe2000001ff00 */
[----:B------:R-:W-:Y:S01]  /*0170*/  UIADD3 UR5, UPT, UPT, UR29, -0x1, URZ ;  /* 0xffffffff1d057890 */ /* 0x000fe2000fffe0ff */
[----:B------:R-:W-:Y:S01]  /*0180*/  CS2R R14, SRZ ;  /* 0x00000000000e7805 */ /* 0x000fe2000001ff00 */
[----:B------:R-:W-:Y:S01]  /*0190*/  ULEA.HI UR9, UR4, 0x1, URZ, 0x1d ;  /* 0x0000000104097891 */ /* 0x000fe2000f8fe8ff */
[----:B------:R-:W-:Y:S01]  /*01a0*/  CS2R R12, SRZ ;  /* 0x00000000000c7805 */ /* 0x000fe2000001ff00 */
[----:B------:R-:W-:Y:S02]  /*01b0*/  UIMAD UR8, UR7, UR29, URZ ;  /* 0x0000001d070872a4 */ /* 0x000fe4000f8e02ff */
[----:B------:R-:W-:Y:S01]  /*01c0*/  ULOP3.LUT UR18, UR9, 0x3, URZ, 0xc0, !UPT ;  /* 0x0000000309127892 */ /* 0x000fe2000f8ec0ff */
[----:B------:R-:W-:Y:S01]  /*01d0*/  UMOV UR4, URZ ;  /* 0x000000ff00047c82 */ /* 0x000fe20008000000 */
[----:B------:R-:W-:-:S02]  /*01e0*/  ULEA.HI UR5, UR5, 0x1, URZ, 0x1d ;  /* 0x0000000105057891 */ /* 0x000fc4000f8fe8ff */
[----:B------:R-:W-:Y:S01]  /*01f0*/  UISETP.NE.AND UP0, UPT, UR18, URZ, UPT ;  /* 0x000000ff1200728c */ /* 0x000fe2000bf05270 */
[----:B------:R-:W-:Y:S10]  /*0200*/  BRA.U !UP1, `(.L_x_1) ;  /* 0x0000000909887547 */ /* 0x000ff4000b800000 */
[----:B------:R-:W0:Y:S01]  /*0210*/  S2R R0, SR_LANEID ;  /* 0x0000000000007919 */ /* 0x000e220000000000 */
[----:B------:R-:W1:Y:S01]  /*0220*/  LDCU.64 UR20, c[0x0][0x380] ;  /* 0x00007000ff1477ac */ /* 0x000e620008000a00 */
[----:B------:R-:W-:Y:S02]  /*0230*/  ULOP3.LUT UR9, UR5, 0x3ffffffc, URZ, 0xc0, !UPT ;  /* 0x3ffffffc05097892 */ /* 0x000fe4000f8ec0ff */
[----:B------:R-:W-:Y:S02]  /*0240*/  UIMAD UR19, UR15, 0x18, URZ ;  /* 0x000000180f1378a4 */ /* 0x000fe4000f8e02ff */
[----:B------:R-:W-:Y:S02]  /*0250*/  USHF.L.U32 UR24, UR15, 0x4, URZ ;  /* 0x000000040f187899 */ /* 0x000fe400080006ff */
[----:B------:R-:W-:Y:S02]  /*0260*/  USHF.L.U32 UR25, UR15, 0x3, URZ ;  /* 0x000000030f197899 */ /* 0x000fe400080006ff */
[----:B------:R-:W-:Y:S01]  /*0270*/  USHF.R.S32.HI UR28, URZ, 0x1f, UR6 ;  /* 0x0000001fff1c7899 */ /* 0x000fe20008011406 */
[----:B------:R-:W2:Y:S01]  /*0280*/  LDCU.64 UR22, c[0x0][0x388] ;  /* 0x00007100ff1677ac */ /* 0x000ea20008000a00 */
[----:B-1----:R-:W-:-:S02]  /*0290*/  UIMAD.WIDE.U32 UR4, UR8, 0x4, UR20 ;  /* 0x00000004080478a5 */ /* 0x002fc4000f8e0014 */
[----:B------:R-:W-:Y:S02]  /*02a0*/  UIADD3 UR10, UPT, UPT, -UR9, URZ, URZ ;  /* 0x000000ff090a7290 */ /* 0x000fe4000fffe1ff */
[----:B------:R-:W-:Y:S01]  /*02b0*/  UIADD3 UR13, UP1, UPT, UR4, 0x40, URZ ;  /* 0x00000040040d7890 */ /* 0x000fe2000ff3e0ff */
[----:B------:R-:W-:Y:S02]  /*02c0*/  UMOV UR11, UR8 ;  /* 0x00000008000b7c82 */ /* 0x000fe40008000000 */
[----:B------:R-:W-:Y:S01]  /*02d0*/  UMOV UR4, URZ ;  /* 0x000000ff00047c82 */ /* 0x000fe20008000000 */
[----:B------:R-:W-:-:S03]  /*02e0*/  UIADD3.X UR14, UPT, UPT, URZ, UR5, URZ, UP1, !UPT ;  /* 0x00000005ff0e7290 */ /* 0x000fc60008ffe4ff */
[----:B------:R-:W-:Y:S01]  /*02f0*/  UMOV UR5, URZ ;  /* 0x000000ff00057c82 */ /* 0x000fe20008000000 */
[----:B0-----:R-:W-:Y:S02]  /*0300*/  SHF.R.U32.HI R3, RZ, 0x2, R0 ;  /* 0x00000002ff037819 */ /* 0x001fe40000011600 */
[----:B------:R-:W-:Y:S02]  /*0310*/  LOP3.LUT R0, R0, 0x3, RZ, 0xc0, !PT ;  /* 0x0000000300007812 */ /* 0x000fe400078ec0ff */
[C---:B------:R-:W-:Y:S02]  /*0320*/  IADD3 R7, PT, PT, R3.reuse, 0x8, RZ ;  /* 0x0000000803077810 */ /* 0x040fe40007ffe0ff */
[C---:B------:R-:W-:Y:S01]  /*0330*/  IADD3 R2, PT, PT, R0.reuse, 0x4, RZ ;  /* 0x0000000400027810 */ /* 0x040fe20007ffe0ff */
[----:B------:R-:W-:Y:S02]  /*0340*/  IMAD R20, R3, UR29, R0 ;  /* 0x0000001d03147c24 */ /* 0x000fe4000f8e0200 */
[----:B------:R-:W-:-:S02]  /*0350*/  IMAD R16, R0, UR15, R3 ;  /* 0x0000000f00107c24 */ /* 0x000fc4000f8e0203 */
[----:B------:R-:W-:Y:S02]  /*0360*/  IMAD R18, R3, UR29, R2 ;  /* 0x0000001d03127c24 */ /* 0x000fe4000f8e0202 */
[----:B------:R-:W-:Y:S02]  /*0370*/  IMAD R3, R2, UR15, R3 ;  /* 0x0000000f02037c24 */ /* 0x000fe4000f8e0203 */
[C---:B------:R-:W-:Y:S02]  /*0380*/  IMAD R19, R7.reuse, UR29, R0 ;  /* 0x0000001d07137c24 */ /* 0x040fe4000f8e0200 */
[----:B------:R-:W-:Y:S02]  /*0390*/  IMAD R17, R7, UR29, R2 ;  /* 0x0000001d07117c24 */ /* 0x000fe4000f8e0202 */
[--C-:B------:R-:W-:Y:S02]  /*03a0*/  IMAD R0, R0, UR15, R7.reuse ;  /* 0x0000000f00007c24 */ /* 0x100fe4000f8e0207 */
[----:B------:R-:W-:Y:S01]  /*03b0*/  IMAD R2, R2, UR15, R7 ;  /* 0x0000000f02027c24 */ /* 0x000fe2000f8e0207 */
[----:B--2---:R-:W-:-:S07]  /*03c0*/  MOV R7, RZ ;  /* 0x000000ff00077202 */ /* 0x004fce0000000f00 */
.L_x_2:
[----:B------:R-:W-:Y:S01]  /*03d0*/  UIADD3 UR8, UP1, UPT, UR6, UR5, URZ ;  /* 0x0000000506087290 */ /* 0x000fe2000ff3e0ff */
[----:B------:R-:W-:Y:S01]  /*03e0*/  MOV R11, 0x4 ;  /* 0x00000004000b7802 */ /* 0x000fe20000000f00 */
[----:B------:R-:W-:Y:S01]  /*03f0*/  UIMAD.WIDE.U32 UR26, UR11, 0x4, UR20 ;  /* 0x000000040b1a78a5 */ /* 0x000fe2000f8e0014 */
[----:B------:R-:W-:Y:S01]  /*0400*/  MOV R8, 0x4 ;  /* 0x0000000400087802 */ /* 0x000fe20000000f00 */
[----:B------:R-:W-:Y:S02]  /*0410*/  ULEA.HI.X.SX32 UR9, UR5, UR28, 0x1, UP1 ;  /* 0x0000001c05097291 */ /* 0x000fe400088f0eff */
[----:B------:R-:W-:Y:S02]  /*0420*/  ULEA UR12, UP1, UR8, UR22, 0x2 ;  /* 0x00000016080c7291 */ /* 0x000fe4000f8210ff */
[----:B------:R-:W-:Y:S02]  /*0430*/  IMAD.WIDE R10, R20, R11, UR26 ;  /* 0x0000001a140a7e25 */ /* 0x000fe4000f8e020b */
[----:B------:R-:W-:-:S02]  /*0440*/  ULEA.HI.X UR9, UR8, UR23, UR9, 0x2, UP1 ;  /* 0x0000001708097291 */ /* 0x000fc400088f1409 */
[----:B------:R-:W-:Y:S01]  /*0450*/  MOV R24, UR12 ;  /* 0x0000000c00187c02 */ /* 0x000fe20008000f00 */
[----:B------:R-:W-:Y:S01]  /*0460*/  IMAD.WIDE R8, R19, R8, UR26 ;  /* 0x0000001a13087e25 */ /* 0x000fe2000f8e0208 */
[----:B------:R-:W2:Y:S02]  /*0470*/  LD.E R10, desc[UR16][R10.64] ;  /* 0x000000100a0a7980 */ /* 0x000ea4000c101900 */
[----:B------:R-:W-:-:S03]  /*0480*/  MOV R25, UR9 ;  /* 0x0000000900197c02 */ /* 0x000fc60008000f00 */
[--C-:B------:R-:W-:Y:S01]  /*0490*/  IMAD.WIDE R28, R16, 0x4, R24.reuse ;  /* 0x00000004101c7825 */ /* 0x100fe200078e0218 */
[----:B------:R0:W2:Y:S03]  /*04a0*/  LD.E R11, desc[UR16][R8.64] ;  /* 0x00000010080b7980 */ /* 0x0000a6000c101900 */
[--C-:B------:R-:W-:Y:S02]  /*04b0*/  IMAD.WIDE R22, R0, 0x4, R24.reuse ;  /* 0x0000000400167825 */ /* 0x100fe400078e0218 */
[----:B------:R-:W2:Y:S04]  /*04c0*/  LD.E R28, desc[UR16][R28.64] ;  /* 0x000000101c1c7980 */ /* 0x000ea8000c101900 */
[----:B------:R-:W3:Y:S01]  /*04d0*/  LD.E R23, desc[UR16][R22.64] ;  /* 0x0000001016177980 */ /* 0x000ee2000c101900 */
[----:B------:R-:W-:Y:S01]  /*04e0*/  MOV R21, 0x4 ;  /* 0x0000000400157802 */ /* 0x000fe20000000f00 */
[----:B------:R-:W-:-:S04]  /*04f0*/  IMAD.WIDE R26, R3, 0x4, R24 ;  /* 0x00000004031a7825 */ /* 0x000fc800078e0218 */
[-C--:B0-----:R-:W-:Y:S01]  /*0500*/  IMAD.WIDE R8, R18, R21.reuse, UR26 ;  /* 0x0000001a12087e25 */ /* 0x081fe2000f8e0215 */
[----:B------:R0:W4:Y:S03]  /*0510*/  LD.E R22, desc[UR16][R26.64] ;  /* 0x000000101a167980 */ /* 0x000126000c101900 */
[----:B------:R-:W-:Y:S02]  /*0520*/  IMAD.WIDE R24, R2, 0x4, R24 ;  /* 0x0000000402187825 */ /* 0x000fe400078e0218 */
[----:B------:R-:W4:Y:S02]  /*0530*/  LD.E R8, desc[UR16][R8.64] ;  /* 0x0000001008087980 */ /* 0x000f24000c101900 */
[----:B0-----:R-:W-:Y:S02]  /*0540*/  IMAD.WIDE R26, R17, R21, UR26 ;  /* 0x0000001a111a7e25 */ /* 0x001fe4000f8e0215 */
[----:B------:R-:W5:Y:S04]  /*0550*/  LD.E R21, desc[UR16][R24.64] ;  /* 0x0000001018157980 */ /* 0x000f68000c101900 */
[----:B------:R0:W4:Y:S01]  /*0560*/  LD.E R9, desc[UR16][R26.64] ;  /* 0x000000101a097980 */ /* 0x000122000c101900 */
[----:B------:R-:W-:Y:S01]  /*0570*/  UIADD3 UR12, UP2, UPT, UR6, UR25, URZ ;  /* 0x00000019060c7290 */ /* 0x000fe2000ff5e0ff */
[----:B------:R-:W-:Y:S01]  /*0580*/  UMOV UR8, UR13 ;  /* 0x0000000d00087c82 */ /* 0x000fe20008000000 */
[----:B------:R-:W-:Y:S01]  /*0590*/  UMOV UR9, UR14 ;  /* 0x0000000e00097c82 */ /* 0x000fe20008000000 */
[----:B------:R-:W-:-:S02]  /*05a0*/  UIADD3 UR14, UP1, UPT, UR8, -0x20, URZ ;  /* 0xffffffe0080e7890 */ /* 0x000fc4000ff3e0ff */
[----:B------:R-:W-:Y:S02]  /*05b0*/  ULEA.HI.X.SX32 UR13, UR25, UR28, 0x1, UP2 ;  /* 0x0000001c190d7291 */ /* 0x000fe400090f0eff */
[----:B------:R-:W-:Y:S02]  /*05c0*/  ULEA UR27, UP2, UR12, UR22, 0x2 ;  /* 0x000000160c1b7291 */ /* 0x000fe4000f8410ff */
[----:B------:R-:W-:Y:S02]  /*05d0*/  UIADD3.X UR26, UPT, UPT, UR9, -0x1, URZ, UP1, !UPT ;  /* 0xffffffff091a7890 */ /* 0x000fe40008ffe4ff */
[----:B------:R-:W-:Y:S01]  /*05e0*/  ULEA.HI.X UR13, UR12, UR23, UR13, 0x2, UP2 ;  /* 0x000000170c0d7291 */ /* 0x000fe200090f140d */
[----:B0-----:R-:W-:Y:S02]  /*05f0*/  MOV R26, UR14 ;  /* 0x0000000e001a7c02 */ /* 0x001fe40008000f00 */
[----:B------:R-:W-:Y:S02]  /*0600*/  MOV R24, UR27 ;  /* 0x0000001b00187c02 */ /* 0x000fe40008000f00 */
[----:B------:R-:W-:-:S02]  /*0610*/  MOV R27, UR26 ;  /* 0x0000001a001b7c02 */ /* 0x000fc40008000f00 */
[----:B------:R-:W-:Y:S01]  /*0620*/  MOV R25, UR13 ;  /* 0x0000000d00197c02 */ /* 0x000fe20008000f00 */
[C---:B--2---:R-:W-:Y:S08]  /*0630*/  HMMA.1684.F32.TF32 R12, R10.reuse, R28, R12 ;  /* 0x0000001c0a0c723c */ /* 0x044ff0000008500c */
[----:B---3--:R-:W-:Y:S01]  /*0640*/  HMMA.1684.F32.TF32 R4, R10, R23, R4 ;  /* 0x000000170a04723c */ /* 0x008fe20000085004 */
[----:B------:R-:W-:-:S06]  /*0650*/  IMAD.WIDE R28, R16, 0x4, R24 ;  /* 0x00000004101c7825 */ /* 0x000fcc00078e0218 */
[----:B------:R-:W2:Y:S05]  /*0660*/  LD.E R28, desc[UR16][R28.64] ;  /* 0x000000101c1c7980 */ /* 0x000eaa000c101900 */
[----:B----4-:R-:W-:Y:S01]  /*0670*/  HMMA.1684.F32.TF32 R12, R8, R22, R12 ;  /* 0x00000016080c723c */ /* 0x010fe2000008500c */
[----:B------:R-:W-:-:S06]  /*0680*/  IMAD.WIDE R22, R0, 0x4, R24 ;  /* 0x0000000400167825 */ /* 0x000fcc00078e0218 */
[----:B------:R-:W3:Y:S01]  /*0690*/  LD.E R23, desc[UR16][R22.64] ;  /* 0x0000001016177980 */ /* 0x000ee2000c101900 */
[----:B-----5:R-:W-:Y:S01]  /*06a0*/  HMMA.1684.F32.TF32 R8, R8, R21, R4 ;  /* 0x000000150808723c */ /* 0x020fe20000085004 */
[----:B------:R-:W-:-:S04]  /*06b0*/  IMAD.WIDE R4, R20, 0x4, R26 ;  /* 0x0000000414047825 */ /* 0x000fc800078e021a */
[--C-:B------:R-:W-:Y:S02]  /*06c0*/  IMAD.WIDE R6, R19, 0x4, R26.reuse ;  /* 0x0000000413067825 */ /* 0x100fe400078e021a */
[----:B------:R-:W2:Y:S04]  /*06d0*/  LD.E R4, desc[UR16][R4.64] ;  /* 0x0000001004047980 */ /* 0x000ea8000c101900 */
[----:B------:R0:W2:Y:S02]  /*06e0*/  LD.E R5, desc[UR16][R6.64] ;  /* 0x0000001006057980 */ /* 0x0000a4000c101900 */
[----:B0-----:R-:W-:-:S04]  /*06f0*/  IMAD.WIDE R6, R18, 0x4, R26 ;  /* 0x0000000412067825 */ /* 0x001fc800078e021a */
[----:B------:R-:W-:Y:S02]  /*0700*/  IMAD.WIDE R26, R17, 0x4, R26 ;  /* 0x00000004111a7825 */ /* 0x000fe400078e021a */
[----:B------:R-:W4:Y:S04]  /*0710*/  LD.E R6, desc[UR16][R6.64] ;  /* 0x0000001006067980 */ /* 0x000f28000c101900 */
[----:B------:R0:W4:Y:S02]  /*0720*/  LD.E R7, desc[UR16][R26.64] ;  /* 0x000000101a077980 */ /* 0x000124000c101900 */
[----:B0-----:R-:W-:-:S04]  /*0730*/  IMAD.WIDE R26, R3, 0x4, R24 ;  /* 0x00000004031a7825 */ /* 0x001fc800078e0218 */
[----:B------:R-:W-:Y:S01]  /*0740*/  IMAD.WIDE R24, R2, 0x4, R24 ;  /* 0x0000000402187825 */ /* 0x000fe200078e0218 */
[----:B------:R-:W4:Y:S04]  /*0750*/  LD.E R22, desc[UR16][R26.64] ;  /* 0x000000101a167980 */ /* 0x000f28000c101900 */
[----:B------:R0:W5:Y:S01]  /*0760*/  LD.E R21, desc[UR16][R24.64] ;  /* 0x0000001018157980 */ /* 0x000162000c101900 */
[----:B------:R-:W-:-:S04]  /*0770*/  UIADD3 UR12, UP1, UPT, UR6, UR24, URZ ;  /* 0x00000018060c7290 */ /* 0x000fc8000ff3e0ff */
[----:B------:R-:W-:Y:S02]  /*0780*/  ULEA.HI.X.SX32 UR13, UR24, UR28, 0x1, UP1 ;  /* 0x0000001c180d7291 */ /* 0x000fe400088f0eff */
[----:B------:R-:W-:-:S04]  /*0790*/  ULEA UR14, UP1, UR12, UR22, 0x2 ;  /* 0x000000160c0e7291 */ /* 0x000fc8000f8210ff */
[----:B------:R-:W-:Y:S01]  /*07a0*/  ULEA.HI.X UR13, UR12, UR23, UR13, 0x2, UP1 ;  /* 0x000000170c0d7291 */ /* 0x000fe200088f140d */
[----:B0-----:R-:W-:Y:S02]  /*07b0*/  MOV R24, 0x4 ;  /* 0x0000000400187802 */ /* 0x001fe40000000f00 */
[----:B------:R-:W-:-:S03]  /*07c0*/  MOV R26, UR14 ;  /* 0x0000000e001a7c02 */ /* 0x000fc60008000f00 */
[----:B------:R-:W-:Y:S01]  /*07d0*/  MOV R27, UR13 ;  /* 0x0000000d001b7c02 */ /* 0x000fe20008000f00 */
[----:B------:R-:W-:Y:S01]  /*07e0*/  IMAD.WIDE R24, R19, R24, UR8 ;  /* 0x0000000813187e25 */ /* 0x000fe2000f8e0218 */
[C---:B--2---:R-:W-:Y:S08]  /*07f0*/  HMMA.1684.F32.TF32 R12, R4.reuse, R28, R12 ;  /* 0x0000001c040c723c */ /* 0x044ff0000008500c */
[----:B---3--:R-:W-:Y:S01]  /*0800*/  HMMA.1684.F32.TF32 R8, R4, R23, R8 ;  /* 0x000000170408723c */ /* 0x008fe20000085008 */
[----:B------:R-:W-:-:S05]  /*0810*/  MOV R5, 0x4 ;  /* 0x0000000400057802 */ /* 0x000fca0000000f00 */
[----:B------:R-:W-:-:S04]  /*0820*/  IMAD.WIDE R4, R20, R5, UR8 ;  /* 0x0000000814047e25 */ /* 0x000fc8000f8e0205 */
[--C-:B------:R-:W-:Y:S02]  /*0830*/  IMAD.WIDE R28, R16, 0x4, R26.reuse ;  /* 0x00000004101c7825 */ /* 0x100fe400078e021a */
[----:B------:R-:W2:Y:S04]  /*0840*/  LD.E R4, desc[UR16][R4.64] ;  /* 0x0000001004047980 */ /* 0x000ea8000c101900 */
[----:B------:R-:W2:Y:S04]  /*0850*/  LD.E R23, desc[UR16][R28.64] ;  /* 0x000000101c177980 */ /* 0x000ea8000c101900 */
[----:B------:R0:W2:Y:S02]  /*0860*/  LD.E R5, desc[UR16][R24.64] ;  /* 0x0000001018057980 */ /* 0x0000a4000c101900 */
[--C-:B0-----:R-:W-:Y:S01]  /*0870*/  IMAD.WIDE R24, R0, 0x4, R26.reuse ;  /* 0x0000000400187825 */ /* 0x101fe200078e021a */
[----:B----4-:R-:W-:Y:S05]  /*0880*/  HMMA.1684.F32.TF32 R12, R6, R22, R12 ;  /* 0x00000016060c723c */ /* 0x010fea000008500c */
[----:B------:R-:W3:Y:S01]  /*0890*/  LD.E R24, desc[UR16][R24.64] ;  /* 0x0000001018187980 */ /* 0x000ee2000c101900 */
[----:B------:R-:W-:-:S02]  /*08a0*/  IMAD.WIDE R28, R3, 0x4, R26 ;  /* 0x00000004031c7825 */ /* 0x000fc400078e021a */
[----:B-----5:R-:W-:Y:S01]  /*08b0*/  HMMA.1684.F32.TF32 R8, R6, R21, R8 ;  /* 0x000000150608723c */ /* 0x020fe20000085008 */
[----:B------:R-:W-:Y:S02]  /*08c0*/  MOV R7, 0x4 ;  /* 0x0000000400077802 */ /* 0x000fe40000000f00 */
[----:B------:R-:W-:Y:S01]  /*08d0*/  MOV R21, 0x4 ;  /* 0x0000000400157802 */ /* 0x000fe20000000f00 */
[----:B------:R0:W4:Y:S02]  /*08e0*/  LD.E R22, desc[UR16][R28.64] ;  /* 0x000000101c167980 */ /* 0x000124000c101900 */
[----:B------:R-:W-:-:S04]  /*08f0*/  IMAD.WIDE R6, R18, R7, UR8 ;  /* 0x0000000812067e25 */ /* 0x000fc8000f8e0207 */
[----:B------:R-:W-:Y:S02]  /*0900*/  IMAD.WIDE R26, R2, 0x4, R26 ;  /* 0x00000004021a7825 */ /* 0x000fe400078e021a */
[----:B------:R-:W4:Y:S02]  /*0910*/  LD.E R6, desc[UR16][R6.64] ;  /* 0x0000001006067980 */ /* 0x000f24000c101900 */
[----:B0-----:R-:W-:Y:S02]  /*0920*/  IMAD.WIDE R28, R17, R21, UR8 ;  /* 0x00000008111c7e25 */ /* 0x001fe4000f8e0215 */
[----:B------:R-:W5:Y:S04]  /*0930*/  LD.E R21, desc[UR16][R26.64] ;  /* 0x000000101a157980 */ /* 0x000f68000c101900 */
[----:B------:R0:W4:Y:S01]  /*0940*/  LD.E R7, desc[UR16][R28.64] ;  /* 0x000000101c077980 */ /* 0x000122000c101900 */
[----:B------:R-:W-:-:S04]  /*0950*/  UIADD3 UR12, UP1, UPT, UR6, UR19, URZ ;  /* 0x00000013060c7290 */ /* 0x000fc8000ff3e0ff */
[----:B------:R-:W-:Y:S02]  /*0960*/  ULEA.HI.X.SX32 UR13, UR19, UR28, 0x1, UP1 ;  /* 0x0000001c130d7291 */ /* 0x000fe400088f0eff */
[----:B------:R-:W-:Y:S02]  /*0970*/  ULEA UR26, UP2, UR12, UR22, 0x2 ;  /* 0x000000160c1a7291 */ /* 0x000fe4000f8410ff */
[----:B------:R-:W-:Y:S02]  /*0980*/  UIADD3 UR14, UP1, UPT, UR8, 0x20, URZ ;  /* 0x00000020080e7890 */ /* 0x000fe4000ff3e0ff */
[----:B------:R-:W-:Y:S02]  /*0990*/  ULEA.HI.X UR13, UR12, UR23, UR13, 0x2, UP2 ;  /* 0x000000170c0d7291 */ /* 0x000fe400090f140d */
[----:B------:R-:W-:Y:S01]  /*09a0*/  UIADD3.X UR12, UPT, UPT, URZ, UR9, URZ, UP1, !UPT ;  /* 0x00000009ff0c7290 */ /* 0x000fe20008ffe4ff */
[C---:B--2---:R-:W-:Y:S08]  /*09b0*/  HMMA.1684.F32.TF32 R12, R4.reuse, R23, R12 ;  /* 0x00000017040c723c */ /* 0x044ff0000008500c */
[----:B---3--:R-:W-:Y:S01]  /*09c0*/  HMMA.1684.F32.TF32 R8, R4, R24, R8 ;  /* 0x000000180408723c */ /* 0x008fe20000085008 */
[----:B------:R-:W-:-:S02]  /*09d0*/  MOV R4, UR14 ;  /* 0x0000000e00047c02 */ /* 0x000fc40008000f00 */
[----:B------:R-:W-:Y:S02]  /*09e0*/  MOV R5, UR12 ;  /* 0x0000000c00057c02 */ /* 0x000fe40008000f00 */
[----:B------:R-:W-:Y:S01]  /*09f0*/  MOV R23, UR13 ;  /* 0x0000000d00177c02 */ /* 0x000fe20008000f00 */
[----:B0-----:R-:W-:-:S06]  /*0a00*/  IMAD.WIDE R28, R19, 0x4, R4 ;  /* 0x00000004131c7825 */ /* 0x001fcc00078e0204 */
[----:B----4-:R-:W-:Y:S01]  /*0a10*/  HMMA.1684.F32.TF32 R12, R6, R22, R12 ;  /* 0x00000016060c723c */ /* 0x010fe2000008500c */
[----:B------:R-:W-:-:S05]  /*0a20*/  MOV R22, UR26 ;  /* 0x0000001a00167c02 */ /* 0x000fca0008000f00 */
[----:B------:R-:W-:Y:S02]  /*0a30*/  IMAD.WIDE R24, R16, 0x4, R22 ;  /* 0x0000000410187825 */ /* 0x000fe400078e0216 */
[----:B-----5:R-:W-:Y:S02]  /*0a40*/  HMMA.1684.F32.TF32 R8, R6, R21, R8 ;  /* 0x000000150608723c */ /* 0x020fe40000085008 */
[----:B------:R-:W-:Y:S02]  /*0a50*/  IMAD.WIDE R6, R20, 0x4, R4 ;  /* 0x0000000414067825 */ /* 0x000fe400078e0204 */
[----:B------:R-:W2:Y:S02]  /*0a60*/  LD.E R25, desc[UR16][R24.64] ;  /* 0x0000001018197980 */ /* 0x000ea4000c101900 */
[----:B------:R-:W-:Y:S02]  /*0a70*/  IMAD.WIDE R26, R0, 0x4, R22 ;  /* 0x00000004001a7825 */ /* 0x000fe400078e0216 */
[----:B------:R-:W2:Y:S04]  /*0a80*/  LD.E R6, desc[UR16][R6.64] ;  /* 0x0000001006067980 */ /* 0x000ea8000c101900 */
[----:B------:R0:W3:Y:S04]  /*0a90*/  LD.E R24, desc[UR16][R26.64] ;  /* 0x000000101a187980 */ /* 0x0000e8000c101900 */
[----:B------:R1:W2:Y:S01]  /*0aa0*/  LD.E R7, desc[UR16][R28.64] ;  /* 0x000000101c077980 */ /* 0x0002a2000c101900 */
[----:B0-----:R-:W-:-:S04]  /*0ab0*/  IMAD.WIDE R26, R17, 0x4, R4 ;  /* 0x00000004111a7825 */ /* 0x001fc800078e0204 */
[----:B-1----:R-:W-:Y:S02]  /*0ac0*/  IMAD.WIDE R28, R18, 0x4, R4 ;  /* 0x00000004121c7825 */ /* 0x002fe400078e0204 */
[----:B------:R0:W4:Y:S04]  /*0ad0*/  LD.E R5, desc[UR16][R26.64] ;  /* 0x000000101a057980 */ /* 0x000128000c101900 */
[----:B------:R1:W4:Y:S01]  /*0ae0*/  LD.E R4, desc[UR16][R28.64] ;  /* 0x000000101c047980 */ /* 0x000322000c101900 */
[----:B0-----:R-:W-:-:S04]  /*0af0*/  IMAD.WIDE R26, R2, 0x4, R22 ;  /* 0x00000004021a7825 */ /* 0x001fc800078e0216 */
[----:B-1----:R-:W-:Y:S01]  /*0b00*/  IMAD.WIDE R28, R3, 0x4, R22 ;  /* 0x00000004031c7825 */ /* 0x002fe200078e0216 */
[----:B------:R-:W5:Y:S04]  /*0b10*/  LD.E R21, desc[UR16][R26.64] ;  /* 0x000000101a157980 */ /* 0x000f68000c101900 */
[----:B------:R-:W4:Y:S01]  /*0b20*/  LD.E R22, desc[UR16][R28.64] ;  /* 0x000000101c167980 */ /* 0x000f22000c101900 */
[----:B------:R-:W-:Y:S02]  /*0b30*/  UIADD3 UR13, UP1, UPT, UR8, 0x80, URZ ;  /* 0x00000080080d7890 */ /* 0x000fe4000ff3e0ff */
[----:B------:R-:W-:Y:S02]  /*0b40*/  UIADD3 UR10, UPT, UPT, UR10, 0x4, URZ ;  /* 0x000000040a0a7890 */ /* 0x000fe4000fffe0ff */
[----:B------:R-:W-:-:S02]  /*0b50*/  UIADD3.X UR14, UPT, UPT, URZ, UR9, URZ, UP1, !UPT ;  /* 0x00000009ff0e7290 */ /* 0x000fc40008ffe4ff */
[----:B------:R-:W-:Y:S02]  /*0b60*/  UISETP.NE.AND UP1, UPT, UR10, URZ, UPT ;  /* 0x000000ff0a00728c */ /* 0x000fe4000bf25270 */
[----:B------:R-:W-:Y:S02]  /*0b70*/  UIADD3 UR4, UPT, UPT, UR4, 0x20, URZ ;  /* 0x0000002004047890 */ /* 0x000fe4000fffe0ff */
[----:B------:R-:W-:Y:S02]  /*0b80*/  UIADD3 UR11, UPT, UPT, UR11, 0x20, URZ ;  /* 0x000000200b0b7890 */ /* 0x000fe4000fffe0ff */
[----:B------:R-:W-:Y:S02]  /*0b90*/  ULEA UR19, UR15, UR19, 0x5 ;  /* 0x000000130f137291 */ /* 0x000fe4000f8e28ff */
[----:B------:R-:W-:Y:S02]  /*0ba0*/  ULEA UR24, UR15, UR24, 0x5 ;  /* 0x000000180f187291 */ /* 0x000fe4000f8e28ff */
[----:B------:R-:W-:-:S02]  /*0bb0*/  ULEA UR25, UR15, UR25, 0x5 ;  /* 0x000000190f197291 */ /* 0x000fc4000f8e28ff */
[----:B------:R-:W-:Y:S01]  /*0bc0*/  ULEA UR5, UR15, UR5, 0x5 ;  /* 0x000000050f057291 */ /* 0x000fe2000f8e28ff */
[C---:B--2---:R-:W-:Y:S08]  /*0bd0*/  HMMA.1684.F32.TF32 R12, R6.reuse, R25, R12 ;  /* 0x00000019060c723c */ /* 0x044ff0000008500c */
[----:B---3--:R-:W-:-:S12]  /*0be0*/  HMMA.1684.F32.TF32 R8, R6, R24, R8 ;  /* 0x000000180608723c */ /* 0x008fd80000085008 */
[C---:B----4-:R-:W-:Y:S08]  /*0bf0*/  HMMA.1684.F32.TF32 R12, R4.reuse, R22, R12 ;  /* 0x00000016040c723c */ /* 0x050ff0000008500c */
[----:B-----5:R-:W-:Y:S01]  /*0c00*/  HMMA.1684.F32.TF32 R4, R4, R21, R8 ;  /* 0x000000150404723c */ /* 0x020fe20000085008 */
[----:B------:R-:W-:-:S04]  /*0c10*/  NOP ;  /* 0x0000000000007918 */ /* 0x000fc80000000000 */
[----:B------:R-:W-:-:S15]  /*0c20*/  BRA.U UP1, `(.L_x_2) ;  /* 0xfffffff501e87547 */ /* 0x000fde000b83ffff */
.L_x_1:
[----:B------:R-:W-:Y:S05]  /*0c30*/  BRA.U !UP0, `(.L_x_0) ;  /* 0x0000000108dc7547 */ /* 0x000fea000b800000 */
[----:B------:R-:W0:Y:S01]  /*0c40*/  S2R R0, SR_LANEID ;  /* 0x0000000000007919 */ /* 0x000e220000000000 */
[----:B------:R-:W-:Y:S02]  /*0c50*/  UIMAD UR8, UR7, UR29, URZ ;  /* 0x0000001d070872a4 */ /* 0x000fe4000f8e02ff */
[----:B------:R-:W-:Y:S02]  /*0c60*/  UIMAD UR10, UR4, UR15, URZ ;  /* 0x0000000f040a72a4 */ /* 0x000fe4000f8e02ff */
[----:B------:R-:W-:Y:S01]  /*0c70*/  UIADD3 UR5, UPT, UPT, -UR18, URZ, URZ ;  /* 0x000000ff12057290 */ /* 0x000fe2000fffe1ff */
[----:B------:R-:W1:Y:S01]  /*0c80*/  LDCU.64 UR18, c[0x0][0x380] ;  /* 0x00007000ff1277ac */ /* 0x000e620008000a00 */
[----:B------:R-:W2:Y:S01]  /*0c90*/  LDCU.64 UR20, c[0x0][0x388] ;  /* 0x00007100ff1477ac */ /* 0x000ea20008000a00 */
[----:B------:R-:W-:Y:S01]  /*0ca0*/  UIADD3 UR4, UPT, UPT, UR8, UR4, URZ ;  /* 0x0000000408047290 */ /* 0x000fe2000fffe0ff */
[----:B0-----:R-:W-:Y:S02]  /*0cb0*/  LOP3.LUT R3, R0, 0x3, RZ, 0xc0, !PT ;  /* 0x0000000300037812 */ /* 0x001fe400078ec0ff */
[----:B------:R-:W-:-:S02]  /*0cc0*/  SHF.R.U32.HI R0, RZ, 0x2, R0 ;  /* 0x00000002ff007819 */ /* 0x000fc40000011600 */
[C---:B------:R-:W-:Y:S02]  /*0cd0*/  IADD3 R11, PT, PT, R3.reuse, 0x4, RZ ;  /* 0x00000004030b7810 */ /* 0x040fe40007ffe0ff */
[C---:B------:R-:W-:Y:S01]  /*0ce0*/  IADD3 R8, PT, PT, R0.reuse, 0x8, RZ ;  /* 0x0000000800087810 */ /* 0x040fe20007ffe0ff */
[C---:B------:R-:W-:Y:S02]  /*0cf0*/  IMAD R9, R0.reuse, UR29, R3 ;  /* 0x0000001d00097c24 */ /* 0x040fe4000f8e0203 */
[--C-:B------:R-:W-:Y:S02]  /*0d00*/  IMAD R16, R3, UR15, R0.reuse ;  /* 0x0000000f03107c24 */ /* 0x100fe4000f8e0200 */
[----:B------:R-:W-:Y:S02]  /*0d10*/  IMAD R17, R0, UR29, R11 ;  /* 0x0000001d00117c24 */ /* 0x000fe4000f8e020b */
[----:B------:R-:W-:Y:S02]  /*0d20*/  IMAD R20, R11, UR15, R0 ;  /* 0x0000000f0b147c24 */ /* 0x000fe4000f8e0200 */
[----:B------:R-:W-:-:S02]  /*0d30*/  IMAD R0, R8, UR29, R3 ;  /* 0x0000001d08007c24 */ /* 0x000fc4000f8e0203 */
[--C-:B------:R-:W-:Y:S02]  /*0d40*/  IMAD R2, R3, UR15, R8.reuse ;  /* 0x0000000f03027c24 */ /* 0x100fe4000f8e0208 */
[----:B------:R-:W-:Y:S02]  /*0d50*/  IMAD R3, R8, UR29, R11 ;  /* 0x0000001d08037c24 */ /* 0x000fe4000f8e020b */
[----:B-12---:R-:W-:-:S07]  /*0d60*/  IMAD R8, R11, UR15, R8 ;  /* 0x0000000f0b087c24 */ /* 0x006fce000f8e0208 */
.L_x_3:
[----:B------:R-:W-:Y:S02]  /*0d70*/  USHF.R.S32.HI UR8, URZ, 0x1f, UR10 ;  /* 0x0000001fff087899 */ /* 0x000fe4000801140a */
[----:B------:R-:W-:Y:S02]  /*0d80*/  UIADD3 UR9, UP0, UPT, UR6, UR10, URZ ;  /* 0x0000000a06097290 */ /* 0x000fe4000ff1e0ff */
[----:B------:R-:W-:Y:S02]  /*0d90*/  UIMAD.WIDE.U32 UR12, UR4, 0x4, UR18 ;  /* 0x00000004040c78a5 */ /* 0x000fe4000f8e0012 */
[----:B------:R-:W-:Y:S02]  /*0da0*/  ULEA.HI.X.SX32 UR8, UR6, UR8, 0x1, UP0 ;  /* 0x0000000806087291 */ /* 0x000fe400080f0eff */
[----:B------:R-:W-:Y:S02]  /*0db0*/  ULEA UR11, UP0, UR9, UR20, 0x2 ;  /* 0x00000014090b7291 */ /* 0x000fe4000f8010ff */
[----:B------:R-:W-:-:S02]  /*0dc0*/  MOV R26, UR12 ;  /* 0x0000000c001a7c02 */ /* 0x000fc40008000f00 */
[----:B------:R-:W-:Y:S01]  /*0dd0*/  ULEA.HI.X UR8, UR9, UR21, UR8, 0x2, UP0 ;  /* 0x0000001509087291 */ /* 0x000fe200080f1408 */
[----:B------:R-:W-:Y:S02]  /*0de0*/  MOV R27, UR13 ;  /* 0x0000000d001b7c02 */ /* 0x000fe40008000f00 */
[----:B------:R-:W-:-:S03]  /*0df0*/  MOV R24, UR11 ;  /* 0x0000000b00187c02 */ /* 0x000fc60008000f00 */
[----:B------:R-:W-:Y:S01]  /*0e00*/  MOV R25, UR8 ;  /* 0x0000000800197c02 */ /* 0x000fe20008000f00 */
[----:B------:R-:W-:-:S04]  /*0e10*/  IMAD.WIDE R18, R9, 0x4, R26 ;  /* 0x0000000409127825 */ /* 0x000fc800078e021a */
[--C-:B------:R-:W-:Y:S02]  /*0e20*/  IMAD.WIDE R28, R16, 0x4, R24.reuse ;  /* 0x00000004101c7825 */ /* 0x100fe400078e0218 */
[----:B------:R-:W2:Y:S02]  /*0e30*/  LD.E R18, desc[UR16][R18.64] ;  /* 0x0000001012127980 */ /* 0x000ea4000c101900 */
[----:B------:R-:W-:Y:S02]  /*0e40*/  IMAD.WIDE R22, R2, 0x4, R24 ;  /* 0x0000000402167825 */ /* 0x000fe400078e0218 */
[----:B------:R-:W2:Y:S02]  /*0e50*/  LD.E R28, desc[UR16][R28.64] ;  /* 0x000000101c1c7980 */ /* 0x000ea4000c101900 */
[--C-:B------:R-:W-:Y:S02]  /*0e60*/  IMAD.WIDE R10, R0, 0x4, R26.reuse ;  /* 0x00000004000a7825 */ /* 0x100fe400078e021a */
[----:B------:R-:W3:Y:S04]  /*0e70*/  LD.E R23, desc[UR16][R22.64] ;  /* 0x0000001016177980 */ /* 0x000ee8000c101900 */
        /* <DEDUP_REMOVED lines=8> */
[----:B------:R-:W5:Y:S01]  /*0f00*/  LD.E R21, desc[UR16][R24.64] ;  /* 0x0000001018157980 */ /* 0x000f62000c101900 */
[----:B------:R-:W-:-:S04]  /*0f10*/  UIADD3 UR5, UPT, UPT, UR5, 0x1, URZ ;  /* 0x0000000105057890 */ /* 0x000fc8000fffe0ff */
[----:B------:R-:W-:Y:S02]  /*0f20*/  UISETP.NE.AND UP0, UPT, UR5, URZ, UPT ;  /* 0x000000ff0500728c */ /* 0x000fe4000bf05270 */
[----:B------:R-:W-:Y:S02]  /*0f30*/  ULEA UR10, UR15, UR10, 0x3 ;  /* 0x0000000a0f0a7291 */ /* 0x000fe4000f8e18ff */
[----:B------:R-:W-:Y:S01]  /*0f40*/  UIADD3 UR4, UPT, UPT, UR4, 0x8, URZ ;  /* 0x0000000804047890 */ /* 0x000fe2000fffe0ff */
[C---:B--2---:R-:W-:Y:S08]  /*0f50*/  HMMA.1684.F32.TF32 R12, R18.reuse, R28, R12 ;  /* 0x0000001c120c723c */ /* 0x044ff0000008500c */
[----:B---3--:R-:W-:-:S12]  /*0f60*/  HMMA.1684.F32.TF32 R4, R18, R23, R4 ;  /* 0x000000171204723c */ /* 0x008fd80000085004 */
[C---:B----4-:R-:W-:Y:S08]  /*0f70*/  HMMA.1684.F32.TF32 R12, R10.reuse, R22, R12 ;  /* 0x000000160a0c723c */ /* 0x050ff0000008500c */
[----:B-----5:R-:W-:Y:S01]  /*0f80*/  HMMA.1684.F32.TF32 R4, R10, R21, R4 ;  /* 0x000000150a04723c */ /* 0x020fe20000085004 */
[----:B------:R-:W-:-:S04]  /*0f90*/  NOP ;  /* 0x0000000000007918 */ /* 0x000fc80000000000 */
[----:B------:R-:W-:-:S15]  /*0fa0*/  BRA.U UP0, `(.L_x_3) ;  /* 0xfffffffd00707547 */ /* 0x000fde000b83ffff */
.L_x_0:
[----:B------:R-:W0:Y:S01]  /*0fb0*/  S2R R0, SR_LANEID ;  /* 0x0000000000007919 */ /* 0x000e220000000000 */
[----:B------:R-:W1:Y:S01]  /*0fc0*/  LDCU.64 UR8, c[0x0][0x390] ;  /* 0x00007200ff0877ac */ /* 0x000e620008000a00 */
[----:B------:R-:W-:Y:S01]  /*0fd0*/  MOV R3, RZ ;  /* 0x000000ff00037202 */ /* 0x000fe20000000f00 */
[----:B------:R-:W-:Y:S02]  /*0fe0*/  UIMAD UR7, UR7, UR15, URZ ;  /* 0x0000000f070772a4 */ /* 0x000fe4000f8e02ff */
[----:B------:R-:W-:Y:S02]  /*0ff0*/  USHF.R.U32.HI UR4, URZ, 0x1, UR15 ;  /* 0x00000001ff047899 */ /* 0x000fe4000801160f */
[----:B------:R-:W-:Y:S02]  /*1000*/  USHF.R.S32.HI UR5, URZ, 0x1f, UR7 ;  /* 0x0000001fff057899 */ /* 0x000fe40008011407 */
[----:B------:R-:W-:-:S04]  /*1010*/  UIADD3 UR7, UP0, UPT, UR6, UR7, URZ ;  /* 0x0000000706077290 */ /* 0x000fc8000ff1e0ff */
[----:B------:R-:W-:Y:S02]  /*1020*/  ULEA.HI.X.SX32 UR6, UR6, UR5, 0x1, UP0 ;  /* 0x0000000506067291 */ /* 0x000fe400080f0eff */
[----:B-1----:R-:W-:-:S04]  /*1030*/  ULEA UR5, UP0, UR7, UR8, 0x2 ;  /* 0x0000000807057291 */ /* 0x002fc8000f8010ff */
[----:B------:R-:W-:Y:S01]  /*1040*/  ULEA.HI.X UR6, UR7, UR9, UR6, 0x2, UP0 ;  /* 0x0000000907067291 */ /* 0x000fe200080f1406 */
[----:B0-----:R-:W-:Y:S02]  /*1050*/  LOP3.LUT R2, R0, 0x3, RZ, 0xc0, !PT ;  /* 0x0000000300027812 */ /* 0x001fe400078ec0ff */
[----:B------:R-:W-:-:S05]  /*1060*/  SHF.R.U32.HI R9, RZ, 0x2, R0 ;  /* 0x00000002ff097819 */ /* 0x000fca0000011600 */
[----:B------:R-:W-:-:S03]  /*1070*/  IMAD.WIDE.U32 R2, R9, UR4, R2 ;  /* 0x0000000409027c25 */ /* 0x000fc6000f8e0002 */
[----:B------:R-:W-:-:S04]  /*1080*/  LEA R8, P0, R2, UR5, 0x3 ;  /* 0x0000000502087c11 */ /* 0x000fc8000f8018ff */
[----:B------:R-:W-:Y:S02]  /*1090*/  LEA.HI.X R9, R2, UR6, R3, 0x3, P0 ;  /* 0x0000000602097c11 */ /* 0x000fe400080f1c03 */
[----:B------:R-:W-:-:S03]  /*10a0*/  MOV R3, UR4 ;  /* 0x0000000400037c02 */ /* 0x000fc60008000f00 */
[----:B------:R-:W-:Y:S02]  /*10b0*/  ST.E.64 desc[UR16][R8.64], R12 ;  /* 0x0000000c08007985 */ /* 0x000fe4000c101b10 */
[----:B------:R-:W-:-:S05]  /*10c0*/  IMAD.WIDE.U32 R2, R3, 0x40, R8 ;  /* 0x0000004003027825 */ /* 0x000fca00078e0008 */
[----:B------:R-:W-:Y:S04]  /*10d0*/  ST.E.64 desc[UR16][R2.64], R14 ;  /* 0x0000000e02007985 */ /* 0x000fe8000c101b10 */
[----:B------:R-:W-:Y:S04]  /*10e0*/  ST.E.64 desc[UR16][R8.64+0x20], R4 ;  /* 0x0000200408007985 */ /* 0x000fe8000c101b10 */
[----:B------:R-:W-:Y:S01]  /*10f0*/  ST.E.64 desc[UR16][R2.64+0x20], R6 ;  /* 0x0000200602007985 */ /* 0x000fe2000c101b10 */
[----:B------:R-:W-:Y:S05]  /*1100*/  EXIT ;  /* 0x000000000000794d */ /* 0x000fea0003800000 */
.L_x_4:
[----:B------:R-:W-:-:S00]  /*1110*/  BRA `(.L_x_4) ;  /* 0xfffffffc00fc7947 */ /* 0x000fc0000383ffff */
[----:B------:R-:W-:-:S00]  /*1120*/  NOP ;  /* 0x0000000000007918 */ /* 0x000fc00000000000 */
        /* <DEDUP_REMOVED lines=13> */
.L_x_5:


//--------------------- .nv.shared.reserved.0     --------------------------
	.section	.nv.shared.reserved.0,"aw",@nobits
	.weak		__nv_reservedSMEM_offset_0_alias
	.size		__nv_reservedSMEM_offset_0_alias, 0, 64
	.other		__nv_reservedSMEM_offset_0_alias,@"STO_CUDA_RESERVED_SHARED STV_DEFAULT"
__nv_reservedSMEM_offset_0_alias:
	.zero		0
	.zero		64


//--------------------- .nv.constant0._Z6matmulPfS_S_iii --------------------------
	.section	.nv.constant0._Z6matmulPfS_S_iii,"a",@progbits
	.sectionflags	@""
	.align	4
.nv.constant0._Z6matmulPfS_S_iii:
	.zero		932


//--------------------- SYMBOLS --------------------------

	.type		.nv.reservedSmem.offset0,@object
	.size		.nv.reservedSmem.offset0,0x4
